//
// Generated by NVIDIA NVVM Compiler
//
// Compiler Build ID: CL-36424714
// Cuda compilation tools, release 13.0, V13.0.88
// Based on NVVM 20.0.0
//

.version 9.0
.target sm_100
.address_size 64

	// .globl	_Z20processOccupancyGridPiii

.visible .entry _Z20processOccupancyGridPiii(
	.param .u64 .ptr .align 1 _Z20processOccupancyGridPiii_param_0,
	.param .u32 _Z20processOccupancyGridPiii_param_1,
	.param .u32 _Z20processOccupancyGridPiii_param_2
)
{
	.reg .pred 	%p<13>;
	.reg .b32 	%r<26>;
	.reg .b64 	%rd<9>;

	ld.param.u64 	%rd5, [_Z20processOccupancyGridPiii_param_0];
	ld.param.u32 	%r4, [_Z20processOccupancyGridPiii_param_1];
	ld.param.u32 	%r6, [_Z20processOccupancyGridPiii_param_2];
	cvta.to.global.u64 	%rd1, %rd5;
	mov.u32 	%r7, %ctaid.x;
	mov.u32 	%r8, %ntid.x;
	mov.u32 	%r9, %tid.x;
	mad.lo.s32 	%r1, %r7, %r8, %r9;
	mov.u32 	%r10, %ctaid.y;
	mov.u32 	%r11, %ntid.y;
	mov.u32 	%r12, %tid.y;
	mad.lo.s32 	%r13, %r10, %r11, %r12;
	setp.ge.s32 	%p1, %r1, %r4;
	setp.ge.s32 	%p2, %r13, %r6;
	or.pred  	%p3, %p1, %p2;
	@%p3 bra 	$L__BB0_14;
	mad.lo.s32 	%r3, %r4, %r13, %r1;
	mul.wide.s32 	%rd6, %r3, 4;
	add.s64 	%rd2, %rd1, %rd6;
	ld.global.u32 	%r14, [%rd2];
	setp.ne.s32 	%p4, %r14, 1;
	@%p4 bra 	$L__BB0_14;
	setp.lt.s32 	%p5, %r1, 1;
	@%p5 bra 	$L__BB0_5;
	ld.global.u32 	%r15, [%rd2+-4];
	setp.ne.s32 	%p6, %r15, 0;
	@%p6 bra 	$L__BB0_5;
	mov.b32 	%r16, 1;
	st.global.u32 	[%rd2+-4], %r16;
$L__BB0_5:
	add.s32 	%r17, %r4, -1;
	setp.ge.s32 	%p7, %r1, %r17;
	@%p7 bra 	$L__BB0_8;
	ld.global.u32 	%r18, [%rd2+4];
	setp.ne.s32 	%p8, %r18, 0;
	@%p8 bra 	$L__BB0_8;
	mov.b32 	%r19, 1;
	st.global.u32 	[%rd2+4], %r19;
$L__BB0_8:
	setp.eq.s32 	%p9, %r13, 0;
	@%p9 bra 	$L__BB0_11;
	sub.s32 	%r20, %r3, %r4;
	mul.wide.s32 	%rd7, %r20, 4;
	add.s64 	%rd3, %rd1, %rd7;
	ld.global.u32 	%r21, [%rd3];
	setp.ne.s32 	%p10, %r21, 0;
	@%p10 bra 	$L__BB0_11;
	mov.b32 	%r22, 1;
	st.global.u32 	[%rd3], %r22;
$L__BB0_11:
	add.s32 	%r23, %r6, -1;
	setp.ge.u32 	%p11, %r13, %r23;
	@%p11 bra 	$L__BB0_14;
	mul.wide.s32 	%rd8, %r4, 4;
	add.s64 	%rd4, %rd2, %rd8;
	ld.global.u32 	%r24, [%rd4];
	setp.ne.s32 	%p12, %r24, 0;
	@%p12 bra 	$L__BB0_14;
	mov.b32 	%r25, 1;
	st.global.u32 	[%rd4], %r25;
$L__BB0_14:
	ret;

}


// ===== COMPILED SASS (sm_100) =====

	.target	sm_100

	.elftype	@"ET_EXEC"


//--------------------- .note.nv.tkinfo           --------------------------
	.section	.note.nv.tkinfo,"",@"SHT_NOTE"
	.sectionflags	@"SHF_NOTE_NV_TKINFO"
	.tkinfo
        /*0018*/ 	.word	0x00000002
        /*0030*/ 	.string	""
        /*0030*/ 	.string	"ptxas"
        /*0030*/ 	.string	"Cuda compilation tools, release 13.0, V13.0.88"
        /*0030*/ 	.string	"Build cuda_13.0.r13.0/compiler.36424714_0"
        /*0030*/ 	.string	"-arch sm_100 -m 64 "



//--------------------- .note.nv.cuinfo           --------------------------
	.section	.note.nv.cuinfo,"",@"SHT_NOTE"
	.sectionflags	@"SHF_NOTE_NV_CUINFO"
        /*0018*/ 	.short	0x0002
        /*001a*/ 	.short	0x0064
        /*001c*/ 	.short	0x0082
	.zero		2


//--------------------- .nv.info                  --------------------------
	.section	.nv.info,"",@"SHT_CUDA_INFO"
	.align	4


	//----- nvinfo : EIATTR_REGCOUNT
	.align		4
        /*0000*/ 	.byte	0x04, 0x2f
        /*0002*/ 	.short	(.L_1 - .L_0)
	.align		4
.L_0:
        /*0004*/ 	.word	index@(_Z20processOccupancyGridPiii)
        /*0008*/ 	.word	0x0000000e


	//----- nvinfo : EIATTR_FRAME_SIZE
	.align		4
.L_1:
        /*000c*/ 	.byte	0x04, 0x11
        /*000e*/ 	.short	(.L_3 - .L_2)
	.align		4
.L_2:
        /*0010*/ 	.word	index@(_Z20processOccupancyGridPiii)
        /*0014*/ 	.word	0x00000000


	//----- nvinfo : EIATTR_MIN_STACK_SIZE
	.align		4
.L_3:
        /*0018*/ 	.byte	0x04, 0x12
        /*001a*/ 	.short	(.L_5 - .L_4)
	.align		4
.L_4:
        /*001c*/ 	.word	index@(_Z20processOccupancyGridPiii)
        /*0020*/ 	.word	0x00000000
.L_5:


//--------------------- .nv.compat                --------------------------
	.section	.nv.compat,"",@"SHT_CUDA_COMPAT_INFO"
	.align	4
        /*0000*/ 	.byte	0x02, 0x09, 0x00, 0x00, 0x02, 0x02, 0x01, 0x00, 0x02, 0x05, 0x05, 0x00, 0x03, 0x07, 0x01, 0x01
        /*0010*/ 	.byte	0x02, 0x03, 0x00, 0x00, 0x02, 0x06, 0x01, 0x00, 0x04, 0x0b, 0x08, 0x00, 0x09, 0x00, 0x00, 0x00
        /*0020*/ 	.byte	0x00, 0x00, 0x00, 0x00


//--------------------- .nv.info._Z20processOccupancyGridPiii --------------------------
	.section	.nv.info._Z20processOccupancyGridPiii,"",@"SHT_CUDA_INFO"
	.sectionflags	@""
	.align	4


	//----- nvinfo : EIATTR_CUDA_API_VERSION
	.align		4
        /*0000*/ 	.byte	0x04, 0x37
        /*0002*/ 	.short	(.L_7 - .L_6)
.L_6:
        /*0004*/ 	.word	0x00000082


	//----- nvinfo : EIATTR_KPARAM_INFO
	.align		4
.L_7:
        /*0008*/ 	.byte	0x04, 0x17
        /*000a*/ 	.short	(.L_9 - .L_8)
.L_8:
        /*000c*/ 	.word	0x00000000
        /*0010*/ 	.short	0x0002
        /*0012*/ 	.short	0x000c
        /*0014*/ 	.byte	0x00, 0xf0, 0x11, 0x00


	//----- nvinfo : EIATTR_KPARAM_INFO
	.align		4
.L_9:
        /*0018*/ 	.byte	0x04, 0x17
        /*001a*/ 	.short	(.L_11 - .L_10)
.L_10:
        /*001c*/ 	.word	0x00000000
        /*0020*/ 	.short	0x0001
        /*0022*/ 	.short	0x0008
        /*0024*/ 	.byte	0x00, 0xf0, 0x11, 0x00


	//----- nvinfo : EIATTR_KPARAM_INFO
	.align		4
.L_11:
        /*0028*/ 	.byte	0x04, 0x17
        /*002a*/ 	.short	(.L_13 - .L_12)
.L_12:
        /*002c*/ 	.word	0x00000000
        /*0030*/ 	.short	0x0000
        /*0032*/ 	.short	0x0000
        /*0034*/ 	.byte	0x00, 0xf5, 0x21, 0x00


	//----- nvinfo : EIATTR_SPARSE_MMA_MASK
	.align		4
.L_13:
        /*0038*/ 	.byte	0x03, 0x50
        /*003a*/ 	.short	0x0000


	//----- nvinfo : EIATTR_MAXREG_COUNT
	.align		4
        /*003c*/ 	.byte	0x03, 0x1b
        /*003e*/ 	.short	0x00ff


	//----- nvinfo : EIATTR_MERCURY_ISA_VERSION
	.align		4
        /*0040*/ 	.byte	0x03, 0x5f
        /*0042*/ 	.short	0x0101


	//----- nvinfo : EIATTR_VRC_CTA_INIT_COUNT
	.align		4
        /*0044*/ 	.byte	0x02, 0x4a
	.zero		1
	.zero		1


	//----- nvinfo : EIATTR_EXIT_INSTR_OFFSETS
	.align		4
        /*0048*/ 	.byte	0x04, 0x1c
        /*004a*/ 	.short	(.L_15 - .L_14)


	//   ....[0]....
.L_14:
        /*004c*/ 	.word	0x000000c0


	//   ....[1]....
        /*0050*/ 	.word	0x00000130


	//   ....[2]....
        /*0054*/ 	.word	0x00000310


	//   ....[3]....
        /*0058*/ 	.word	0x00000350


	//   ....[4]....
        /*005c*/ 	.word	0x00000380


	//----- nvinfo : EIATTR_CRS_STACK_SIZE
	.align		4
.L_15:
        /*0060*/ 	.byte	0x04, 0x1e
        /*0062*/ 	.short	(.L_17 - .L_16)
.L_16:
        /*0064*/ 	.word	0x00000000


	//----- nvinfo : EIATTR_CBANK_PARAM_SIZE
	.align		4
.L_17:
        /*0068*/ 	.byte	0x03, 0x19
        /*006a*/ 	.short	0x0010


	//----- nvinfo : EIATTR_PARAM_CBANK
	.align		4
        /*006c*/ 	.byte	0x04, 0x0a
        /*006e*/ 	.short	(.L_19 - .L_18)
	.align		4
.L_18:
        /*0070*/ 	.word	index@(.nv.constant0._Z20processOccupancyGridPiii)
        /*0074*/ 	.short	0x0380
        /*0076*/ 	.short	0x0010


	//----- nvinfo : EIATTR_SW_WAR
	.align		4
.L_19:
        /*0078*/ 	.byte	0x04, 0x36
        /*007a*/ 	.short	(.L_21 - .L_20)
.L_20:
        /*007c*/ 	.word	0x00000008
.L_21:


//--------------------- .nv.callgraph             --------------------------
	.section	.nv.callgraph,"",@"SHT_CUDA_CALLGRAPH"
	.align	4
	.sectionentsize	8
	.align		4
        /*0000*/ 	.word	0x00000000
	.align		4
        /*0004*/ 	.word	0xffffffff
	.align		4
        /*0008*/ 	.word	0x00000000
	.align		4
        /*000c*/ 	.word	0xfffffffe
	.align		4
        /*0010*/ 	.word	0x00000000
	.align		4
        /*0014*/ 	.word	0xfffffffd
	.align		4
        /*0018*/ 	.word	0x00000000
	.align		4
        /*001c*/ 	.word	0xfffffffc


//--------------------- .text._Z20processOccupancyGridPiii --------------------------
	.section	.text._Z20processOccupancyGridPiii,"ax",@progbits
	.align	128
        .global         _Z20processOccupancyGridPiii
        .type           _Z20processOccupancyGridPiii,@function
        .size           _Z20processOccupancyGridPiii,(.L_x_7 - _Z20processOccupancyGridPiii)
        .other          _Z20processOccupancyGridPiii,@"STO_CUDA_ENTRY STV_DEFAULT"
_Z20processOccupancyGridPiii:
.text._Z20processOccupancyGridPiii:
[----:B------:R-:W-:Y:S01]  /*0000*/  LDC R1, c[0x0][0x37c] ;  /* 0x0000df00ff017b82 */ /* 0x000fe20000000800 */
[----:B------:R-:W0:Y:S07]  /*0010*/  S2R R5, SR_TID.Y ;  /* 0x0000000000057919 */ /* 0x000e2e0000002200 */
[----:B------:R-:W1:Y:S01]  /*0020*/  LDC R9, c[0x0][0x360] ;  /* 0x0000d800ff097b82 */ /* 0x000e620000000800 */
[----:B------:R-:W1:Y:S07]  /*0030*/  S2R R4, SR_TID.X ;  /* 0x0000000000047919 */ /* 0x000e6e0000002100 */
[----:B------:R-:W0:Y:S08]  /*0040*/  S2UR UR5, SR_CTAID.Y ;  /* 0x00000000000579c3 */ /* 0x000e300000002600 */
[----:B------:R-:W0:Y:S08]  /*0050*/  LDC R0, c[0x0][0x364] ;  /* 0x0000d900ff007b82 */ /* 0x000e300000000800 */
[----:B------:R-:W1:Y:S08]  /*0060*/  S2UR UR4, SR_CTAID.X ;  /* 0x00000000000479c3 */ /* 0x000e700000002500 */
[----:B------:R-:W2:Y:S01]  /*0070*/  LDC.64 R2, c[0x0][0x388] ;  /* 0x0000e200ff027b82 */ /* 0x000ea20000000a00 */
[----:B0-----:R-:W-:-:S02]  /*0080*/  IMAD R0, R0, UR5, R5 ;  /* 0x0000000500007c24 */ /* 0x001fc4000f8e0205 */
[----:B-1----:R-:W-:-:S03]  /*0090*/  IMAD R9, R9, UR4, R4 ;  /* 0x0000000409097c24 */ /* 0x002fc6000f8e0204 */
[----:B--2---:R-:W-:-:S04]  /*00a0*/  ISETP.GE.AND P0, PT, R0, R3, PT ;  /* 0x000000030000720c */ /* 0x004fc80003f06270 */
[----:B------:R-:W-:-:S13]  /*00b0*/  ISETP.GE.OR P0, PT, R9, R2, P0 ;  /* 0x000000020900720c */ /* 0x000fda0000706670 */
[----:B------:R-:W-:Y:S05]  /*00c0*/  @P0 EXIT ;  /* 0x000000000000094d */ /* 0x000fea0003800000 */
[----:B------:R-:W0:Y:S01]  /*00d0*/  LDC.64 R6, c[0x0][0x380] ;  /* 0x0000e000ff067b82 */ /* 0x000e220000000a00 */
[----:B------:R-:W1:Y:S01]  /*00e0*/  LDCU.64 UR4, c[0x0][0x358] ;  /* 0x00006b00ff0477ac */ /* 0x000e620008000a00 */
[----:B------:R-:W-:-:S04]  /*00f0*/  IMAD R11, R0, R2, R9 ;  /* 0x00000002000b7224 */ /* 0x000fc800078e0209 */
[----:B0-----:R-:W-:-:S05]  /*0100*/  IMAD.WIDE R4, R11, 0x4, R6 ;  /* 0x000000040b047825 */ /* 0x001fca00078e0206 */
[----:B-1----:R-:W2:Y:S02]  /*0110*/  LDG.E R8, desc[UR4][R4.64] ;  /* 0x0000000404087981 */ /* 0x002ea4000c1e1900 */
[----:B--2---:R-:W-:-:S13]  /*0120*/  ISETP.NE.AND P0, PT, R8, 0x1, PT ;  /* 0x000000010800780c */ /* 0x004fda0003f05270 */
[----:B------:R-:W-:Y:S05]  /*0130*/  @P0 EXIT ;  /* 0x000000000000094d */ /* 0x000fea0003800000 */
[----:B------:R-:W-:Y:S01]  /*0140*/  ISETP.GE.AND P3, PT, R9, 0x1, PT ;  /* 0x000000010900780c */ /* 0x000fe20003f66270 */
[----:B------:R-:W-:Y:S01]  /*0150*/  VIADD R8, R2, 0xffffffff ;  /* 0xffffffff02087836 */ /* 0x000fe20000000000 */
[----:B------:R-:W-:Y:S01]  /*0160*/  BSSY.RECONVERGENT B0, `(.L_x_0) ;  /* 0x000000a000007945 */ /* 0x000fe20003800200 */
[----:B------:R-:W-:Y:S01]  /*0170*/  VIADD R3, R3, 0xffffffff ;  /* 0xffffffff03037836 */ /* 0x000fe20000000000 */
[C---:B------:R-:W-:Y:S02]  /*0180*/  ISETP.NE.AND P1, PT, R0.reuse, RZ, PT ;  /* 0x000000ff0000720c */ /* 0x040fe40003f25270 */
[----:B------:R-:W-:Y:S02]  /*0190*/  ISETP.GE.AND P0, PT, R9, R8, PT ;  /* 0x000000080900720c */ /* 0x000fe40003f06270 */
[----:B------:R-:W-:-:S05]  /*01a0*/  ISETP.GE.U32.AND P2, PT, R0, R3, PT ;  /* 0x000000030000720c */ /* 0x000fca0003f46070 */
[----:B------:R-:W-:Y:S08]  /*01b0*/  @!P3 BRA `(.L_x_1) ;  /* 0x000000000010b947 */ /* 0x000ff00003800000 */
[----:B------:R-:W2:Y:S02]  /*01c0*/  LDG.E R0, desc[UR4][R4.64+-0x4] ;  /* 0xfffffc0404007981 */ /* 0x000ea4000c1e1900 */
[----:B--2---:R-:W-:-:S13]  /*01d0*/  ISETP.NE.AND P3, PT, R0, RZ, PT ;  /* 0x000000ff0000720c */ /* 0x004fda0003f65270 */
[----:B------:R-:W-:-:S05]  /*01e0*/  @!P3 IMAD.MOV.U32 R3, RZ, RZ, 0x1 ;  /* 0x00000001ff03b424 */ /* 0x000fca00078e00ff */
[----:B------:R0:W-:Y:S02]  /*01f0*/  @!P3 STG.E desc[UR4][R4.64+-0x4], R3 ;  /* 0xfffffc030400b986 */ /* 0x0001e4000c101904 */
.L_x_1:
[----:B------:R-:W-:Y:S05]  /*0200*/  BSYNC.RECONVERGENT B0 ;  /* 0x0000000000007941 */ /* 0x000fea0003800200 */
.L_x_0:
[----:B------:R-:W-:Y:S04]  /*0210*/  BSSY.RECONVERGENT B0, `(.L_x_2) ;  /* 0x0000006000007945 */ /* 0x000fe80003800200 */
[----:B------:R-:W-:Y:S05]  /*0220*/  @P0 BRA `(.L_x_3) ;  /* 0x0000000000100947 */ /* 0x000fea0003800000 */
[----:B------:R-:W2:Y:S02]  /*0230*/  LDG.E R0, desc[UR4][R4.64+0x4] ;  /* 0x0000040404007981 */ /* 0x000ea4000c1e1900 */
[----:B--2---:R-:W-:-:S13]  /*0240*/  ISETP.NE.AND P0, PT, R0, RZ, PT ;  /* 0x000000ff0000720c */ /* 0x004fda0003f05270 */
[----:B0-----:R-:W-:-:S05]  /*0250*/  @!P0 MOV R3, 0x1 ;  /* 0x0000000100038802 */ /* 0x001fca0000000f00 */
[----:B------:R1:W-:Y:S02]  /*0260*/  @!P0 STG.E desc[UR4][R4.64+0x4], R3 ;  /* 0x0000040304008986 */ /* 0x0003e4000c101904 */
.L_x_3:
[----:B------:R-:W-:Y:S05]  /*0270*/  BSYNC.RECONVERGENT B0 ;  /* 0x0000000000007941 */ /* 0x000fea0003800200 */
.L_x_2:
[----:B------:R-:W-:Y:S04]  /*0280*/  BSSY.RECONVERGENT B0, `(.L_x_4) ;  /* 0x0000008000007945 */ /* 0x000fe80003800200 */
[----:B------:R-:W-:Y:S05]  /*0290*/  @!P1 BRA `(.L_x_5) ;  /* 0x0000000000189947 */ /* 0x000fea0003800000 */
[----:B------:R-:W-:-:S04]  /*02a0*/  IMAD.IADD R11, R11, 0x1, -R2 ;  /* 0x000000010b0b7824 */ /* 0x000fc800078e0a02 */
[----:B------:R-:W-:-:S05]  /*02b0*/  IMAD.WIDE R6, R11, 0x4, R6 ;  /* 0x000000040b067825 */ /* 0x000fca00078e0206 */
[----:B------:R-:W2:Y:S02]  /*02c0*/  LDG.E R0, desc[UR4][R6.64] ;  /* 0x0000000406007981 */ /* 0x000ea4000c1e1900 */
[----:B--2---:R-:W-:-:S13]  /*02d0*/  ISETP.NE.AND P0, PT, R0, RZ, PT ;  /* 0x000000ff0000720c */ /* 0x004fda0003f05270 */
[----:B01----:R-:W-:-:S05]  /*02e0*/  @!P0 IMAD.MOV.U32 R3, RZ, RZ, 0x1 ;  /* 0x00000001ff038424 */ /* 0x003fca00078e00ff */
[----:B------:R2:W-:Y:S02]  /*02f0*/  @!P0 STG.E desc[UR4][R6.64], R3 ;  /* 0x0000000306008986 */ /* 0x0005e4000c101904 */
.L_x_5:
[----:B------:R-:W-:Y:S05]  /*0300*/  BSYNC.RECONVERGENT B0 ;  /* 0x0000000000007941 */ /* 0x000fea0003800200 */
.L_x_4:
[----:B------:R-:W-:Y:S05]  /*0310*/  @P2 EXIT ;  /* 0x000000000000294d */ /* 0x000fea0003800000 */
[----:B012---:R-:W-:-:S05]  /*0320*/  IMAD.WIDE R2, R2, 0x4, R4 ;  /* 0x0000000402027825 */ /* 0x007fca00078e0204 */
[----:B------:R-:W2:Y:S02]  /*0330*/  LDG.E R0, desc[UR4][R2.64] ;  /* 0x0000000402007981 */ /* 0x000ea4000c1e1900 */
[----:B--2---:R-:W-:-:S13]  /*0340*/  ISETP.NE.AND P0, PT, R0, RZ, PT ;  /* 0x000000ff0000720c */ /* 0x004fda0003f05270 */
[----:B------:R-:W-:Y:S05]  /*0350*/  @P0 EXIT ;  /* 0x000000000000094d */ /* 0x000fea0003800000 */
[----:B------:R-:W-:-:S05]  /*0360*/  HFMA2 R5, -RZ, RZ, 0, 5.9604644775390625e-08 ;  /* 0x00000001ff057431 */ /* 0x000fca00000001ff */
[----:B------:R-:W-:Y:S01]  /*0370*/  STG.E desc[UR4][R2.64], R5 ;  /* 0x0000000502007986 */ /* 0x000fe2000c101904 */
[----:B------:R-:W-:Y:S05]  /*0380*/  EXIT ;  /* 0x000000000000794d */ /* 0x000fea0003800000 */
.L_x_6:
[----:B------:R-:W-:-:S00]  /*0390*/  BRA `(.L_x_6) ;  /* 0xfffffffc00fc7947 */ /* 0x000fc0000383ffff */
[----:B------:R-:W-:-:S00]  /*03a0*/  NOP ;  /* 0x0000000000007918 */ /* 0x000fc00000000000 */
        /* <DEDUP_REMOVED lines=13> */
.L_x_7:


//--------------------- .nv.shared.reserved.0     --------------------------
	.section	.nv.shared.reserved.0,"aw",@nobits
	.weak		__nv_reservedSMEM_offset_0_alias
	.size		__nv_reservedSMEM_offset_0_alias, 0, 64
	.other		__nv_reservedSMEM_offset_0_alias,@"STO_CUDA_RESERVED_SHARED STV_DEFAULT"
__nv_reservedSMEM_offset_0_alias:
	.zero		0
	.zero		64


//--------------------- .nv.constant0._Z20processOccupancyGridPiii --------------------------
	.section	.nv.constant0._Z20processOccupancyGridPiii,"a",@progbits
	.sectionflags	@""
	.align	4
.nv.constant0._Z20processOccupancyGridPiii:
	.zero		912


//--------------------- SYMBOLS --------------------------

	.type		.nv.reservedSmem.offset0,@object
	.size		.nv.reservedSmem.offset0,0x4
